//
// Generated by NVIDIA NVVM Compiler
//
// Compiler Build ID: CL-36424714
// Cuda compilation tools, release 13.0, V13.0.88
// Based on NVVM 20.0.0
//

.version 9.0
.target sm_100
.address_size 64

	// .globl	_Z9MatrixMulPiS_S_iii

.visible .entry _Z9MatrixMulPiS_S_iii(
	.param .u64 .ptr .align 1 _Z9MatrixMulPiS_S_iii_param_0,
	.param .u64 .ptr .align 1 _Z9MatrixMulPiS_S_iii_param_1,
	.param .u64 .ptr .align 1 _Z9MatrixMulPiS_S_iii_param_2,
	.param .u32 _Z9MatrixMulPiS_S_iii_param_3,
	.param .u32 _Z9MatrixMulPiS_S_iii_param_4,
	.param .u32 _Z9MatrixMulPiS_S_iii_param_5
)
{
	.reg .pred 	%p<13>;
	.reg .b32 	%r<107>;
	.reg .b64 	%rd<53>;

	ld.param.u64 	%rd7, [_Z9MatrixMulPiS_S_iii_param_0];
	ld.param.u64 	%rd8, [_Z9MatrixMulPiS_S_iii_param_1];
	ld.param.u64 	%rd6, [_Z9MatrixMulPiS_S_iii_param_2];
	ld.param.u32 	%r30, [_Z9MatrixMulPiS_S_iii_param_3];
	ld.param.u32 	%r32, [_Z9MatrixMulPiS_S_iii_param_4];
	ld.param.u32 	%r31, [_Z9MatrixMulPiS_S_iii_param_5];
	cvta.to.global.u64 	%rd1, %rd8;
	cvta.to.global.u64 	%rd2, %rd7;
	mov.u32 	%r33, %tid.y;
	mov.u32 	%r34, %ntid.y;
	mov.u32 	%r35, %ctaid.y;
	mad.lo.s32 	%r1, %r34, %r35, %r33;
	mov.u32 	%r36, %tid.x;
	mov.u32 	%r37, %ntid.x;
	mov.u32 	%r38, %ctaid.x;
	mad.lo.s32 	%r2, %r37, %r38, %r36;
	setp.ge.s32 	%p1, %r1, %r32;
	setp.ge.s32 	%p2, %r2, %r31;
	or.pred  	%p3, %p1, %p2;
	@%p3 bra 	$L__BB0_14;
	setp.lt.s32 	%p4, %r30, 1;
	mov.b32 	%r106, 0;
	@%p4 bra 	$L__BB0_13;
	mul.lo.s32 	%r3, %r30, %r1;
	and.b32  	%r4, %r30, 7;
	setp.lt.u32 	%p5, %r30, 8;
	mov.b32 	%r101, 0;
	mov.u32 	%r106, %r101;
	@%p5 bra 	$L__BB0_5;
	and.b32  	%r101, %r30, 2147483640;
	neg.s32 	%r95, %r101;
	shl.b32 	%r7, %r31, 3;
	mul.wide.u32 	%rd9, %r3, 4;
	add.s64 	%rd10, %rd9, %rd2;
	add.s64 	%rd52, %rd10, 16;
	mov.b32 	%r106, 0;
	mul.wide.s32 	%rd13, %r31, 4;
	mov.u32 	%r94, %r2;
$L__BB0_4:
	.pragma "nounroll";
	ld.global.u32 	%r43, [%rd52+-16];
	mul.wide.s32 	%rd11, %r94, 4;
	add.s64 	%rd12, %rd1, %rd11;
	ld.global.u32 	%r44, [%rd12];
	mad.lo.s32 	%r45, %r44, %r43, %r106;
	ld.global.u32 	%r46, [%rd52+-12];
	add.s64 	%rd14, %rd12, %rd13;
	ld.global.u32 	%r47, [%rd14];
	mad.lo.s32 	%r48, %r47, %r46, %r45;
	ld.global.u32 	%r49, [%rd52+-8];
	add.s64 	%rd15, %rd14, %rd13;
	ld.global.u32 	%r50, [%rd15];
	mad.lo.s32 	%r51, %r50, %r49, %r48;
	ld.global.u32 	%r52, [%rd52+-4];
	add.s64 	%rd16, %rd15, %rd13;
	ld.global.u32 	%r53, [%rd16];
	mad.lo.s32 	%r54, %r53, %r52, %r51;
	ld.global.u32 	%r55, [%rd52];
	add.s64 	%rd17, %rd16, %rd13;
	ld.global.u32 	%r56, [%rd17];
	mad.lo.s32 	%r57, %r56, %r55, %r54;
	ld.global.u32 	%r58, [%rd52+4];
	add.s64 	%rd18, %rd17, %rd13;
	ld.global.u32 	%r59, [%rd18];
	mad.lo.s32 	%r60, %r59, %r58, %r57;
	ld.global.u32 	%r61, [%rd52+8];
	add.s64 	%rd19, %rd18, %rd13;
	ld.global.u32 	%r62, [%rd19];
	mad.lo.s32 	%r63, %r62, %r61, %r60;
	ld.global.u32 	%r64, [%rd52+12];
	add.s64 	%rd20, %rd19, %rd13;
	ld.global.u32 	%r65, [%rd20];
	mad.lo.s32 	%r106, %r65, %r64, %r63;
	add.s32 	%r95, %r95, 8;
	add.s32 	%r94, %r94, %r7;
	add.s64 	%rd52, %rd52, 32;
	setp.ne.s32 	%p6, %r95, 0;
	@%p6 bra 	$L__BB0_4;
$L__BB0_5:
	setp.eq.s32 	%p7, %r4, 0;
	@%p7 bra 	$L__BB0_13;
	and.b32  	%r17, %r30, 3;
	setp.lt.u32 	%p8, %r4, 4;
	@%p8 bra 	$L__BB0_8;
	add.s32 	%r67, %r101, %r3;
	mul.wide.u32 	%rd21, %r67, 4;
	add.s64 	%rd22, %rd2, %rd21;
	ld.global.u32 	%r68, [%rd22];
	mad.lo.s32 	%r69, %r101, %r31, %r2;
	mul.wide.s32 	%rd23, %r69, 4;
	add.s64 	%rd24, %rd1, %rd23;
	ld.global.u32 	%r70, [%rd24];
	mad.lo.s32 	%r71, %r70, %r68, %r106;
	cvt.u64.u32 	%rd25, %r3;
	cvt.u64.u32 	%rd26, %r101;
	add.s64 	%rd27, %rd26, %rd25;
	shl.b64 	%rd28, %rd27, 2;
	add.s64 	%rd29, %rd2, %rd28;
	ld.global.u32 	%r72, [%rd29+4];
	mul.wide.s32 	%rd30, %r31, 4;
	add.s64 	%rd31, %rd24, %rd30;
	ld.global.u32 	%r73, [%rd31];
	mad.lo.s32 	%r74, %r73, %r72, %r71;
	ld.global.u32 	%r75, [%rd29+8];
	add.s64 	%rd32, %rd31, %rd30;
	ld.global.u32 	%r76, [%rd32];
	mad.lo.s32 	%r77, %r76, %r75, %r74;
	ld.global.u32 	%r78, [%rd29+12];
	add.s64 	%rd33, %rd32, %rd30;
	ld.global.u32 	%r79, [%rd33];
	mad.lo.s32 	%r106, %r79, %r78, %r77;
	add.s32 	%r101, %r101, 4;
$L__BB0_8:
	setp.eq.s32 	%p9, %r17, 0;
	@%p9 bra 	$L__BB0_13;
	setp.eq.s32 	%p10, %r17, 1;
	@%p10 bra 	$L__BB0_11;
	add.s32 	%r81, %r101, %r3;
	mul.wide.u32 	%rd34, %r81, 4;
	add.s64 	%rd35, %rd2, %rd34;
	ld.global.u32 	%r82, [%rd35];
	mad.lo.s32 	%r83, %r101, %r31, %r2;
	mul.wide.s32 	%rd36, %r83, 4;
	add.s64 	%rd37, %rd1, %rd36;
	ld.global.u32 	%r84, [%rd37];
	mad.lo.s32 	%r85, %r84, %r82, %r106;
	cvt.u64.u32 	%rd38, %r3;
	cvt.u64.u32 	%rd39, %r101;
	add.s64 	%rd40, %rd39, %rd38;
	shl.b64 	%rd41, %rd40, 2;
	add.s64 	%rd42, %rd2, %rd41;
	ld.global.u32 	%r86, [%rd42+4];
	mul.wide.s32 	%rd43, %r31, 4;
	add.s64 	%rd44, %rd37, %rd43;
	ld.global.u32 	%r87, [%rd44];
	mad.lo.s32 	%r106, %r87, %r86, %r85;
	add.s32 	%r101, %r101, 2;
$L__BB0_11:
	and.b32  	%r88, %r30, 1;
	setp.eq.b32 	%p11, %r88, 1;
	not.pred 	%p12, %p11;
	@%p12 bra 	$L__BB0_13;
	add.s32 	%r89, %r101, %r3;
	mul.wide.u32 	%rd45, %r89, 4;
	add.s64 	%rd46, %rd2, %rd45;
	ld.global.u32 	%r90, [%rd46];
	mad.lo.s32 	%r91, %r101, %r31, %r2;
	mul.wide.s32 	%rd47, %r91, 4;
	add.s64 	%rd48, %rd1, %rd47;
	ld.global.u32 	%r92, [%rd48];
	mad.lo.s32 	%r106, %r92, %r90, %r106;
$L__BB0_13:
	mad.lo.s32 	%r93, %r31, %r1, %r2;
	cvta.to.global.u64 	%rd49, %rd6;
	mul.wide.s32 	%rd50, %r93, 4;
	add.s64 	%rd51, %rd49, %rd50;
	st.global.u32 	[%rd51], %r106;
$L__BB0_14:
	ret;

}


// ===== COMPILED SASS (sm_100) =====

	.target	sm_100

	.elftype	@"ET_EXEC"


//--------------------- .note.nv.tkinfo           --------------------------
	.section	.note.nv.tkinfo,"",@"SHT_NOTE"
	.sectionflags	@"SHF_NOTE_NV_TKINFO"
	.tkinfo
        /*0018*/ 	.word	0x00000002
        /*0030*/ 	.string	""
        /*0030*/ 	.string	"ptxas"
        /*0030*/ 	.string	"Cuda compilation tools, release 13.0, V13.0.88"
        /*0030*/ 	.string	"Build cuda_13.0.r13.0/compiler.36424714_0"
        /*0030*/ 	.string	"-arch sm_100 -m 64 "



//--------------------- .note.nv.cuinfo           --------------------------
	.section	.note.nv.cuinfo,"",@"SHT_NOTE"
	.sectionflags	@"SHF_NOTE_NV_CUINFO"
        /*0018*/ 	.short	0x0002
        /*001a*/ 	.short	0x0064
        /*001c*/ 	.short	0x0082
	.zero		2


//--------------------- .nv.info                  --------------------------
	.section	.nv.info,"",@"SHT_CUDA_INFO"
	.align	4


	//----- nvinfo : EIATTR_REGCOUNT
	.align		4
        /*0000*/ 	.byte	0x04, 0x2f
        /*0002*/ 	.short	(.L_1 - .L_0)
	.align		4
.L_0:
        /*0004*/ 	.word	index@(_Z9MatrixMulPiS_S_iii)
        /*0008*/ 	.word	0x00000020


	//----- nvinfo : EIATTR_FRAME_SIZE
	.align		4
.L_1:
        /*000c*/ 	.byte	0x04, 0x11
        /*000e*/ 	.short	(.L_3 - .L_2)
	.align		4
.L_2:
        /*0010*/ 	.word	index@(_Z9MatrixMulPiS_S_iii)
        /*0014*/ 	.word	0x00000000


	//----- nvinfo : EIATTR_MIN_STACK_SIZE
	.align		4
.L_3:
        /*0018*/ 	.byte	0x04, 0x12
        /*001a*/ 	.short	(.L_5 - .L_4)
	.align		4
.L_4:
        /*001c*/ 	.word	index@(_Z9MatrixMulPiS_S_iii)
        /*0020*/ 	.word	0x00000000
.L_5:


//--------------------- .nv.compat                --------------------------
	.section	.nv.compat,"",@"SHT_CUDA_COMPAT_INFO"
	.align	4
        /*0000*/ 	.byte	0x02, 0x09, 0x00, 0x00, 0x02, 0x02, 0x01, 0x00, 0x02, 0x05, 0x05, 0x00, 0x03, 0x07, 0x01, 0x01
        /*0010*/ 	.byte	0x02, 0x03, 0x00, 0x00, 0x02, 0x06, 0x01, 0x00, 0x04, 0x0b, 0x08, 0x00, 0x09, 0x00, 0x00, 0x00
        /*0020*/ 	.byte	0x00, 0x00, 0x00, 0x00


//--------------------- .nv.info._Z9MatrixMulPiS_S_iii --------------------------
	.section	.nv.info._Z9MatrixMulPiS_S_iii,"",@"SHT_CUDA_INFO"
	.sectionflags	@""
	.align	4


	//----- nvinfo : EIATTR_CUDA_API_VERSION
	.align		4
        /*0000*/ 	.byte	0x04, 0x37
        /*0002*/ 	.short	(.L_7 - .L_6)
.L_6:
        /*0004*/ 	.word	0x00000082


	//----- nvinfo : EIATTR_KPARAM_INFO
	.align		4
.L_7:
        /*0008*/ 	.byte	0x04, 0x17
        /*000a*/ 	.short	(.L_9 - .L_8)
.L_8:
        /*000c*/ 	.word	0x00000000
        /*0010*/ 	.short	0x0005
        /*0012*/ 	.short	0x0020
        /*0014*/ 	.byte	0x00, 0xf0, 0x11, 0x00


	//----- nvinfo : EIATTR_KPARAM_INFO
	.align		4
.L_9:
        /*0018*/ 	.byte	0x04, 0x17
        /*001a*/ 	.short	(.L_11 - .L_10)
.L_10:
        /*001c*/ 	.word	0x00000000
        /*0020*/ 	.short	0x0004
        /*0022*/ 	.short	0x001c
        /*0024*/ 	.byte	0x00, 0xf0, 0x11, 0x00


	//----- nvinfo : EIATTR_KPARAM_INFO
	.align		4
.L_11:
        /*0028*/ 	.byte	0x04, 0x17
        /*002a*/ 	.short	(.L_13 - .L_12)
.L_12:
        /*002c*/ 	.word	0x00000000
        /*0030*/ 	.short	0x0003
        /*0032*/ 	.short	0x0018
        /*0034*/ 	.byte	0x00, 0xf0, 0x11, 0x00


	//----- nvinfo : EIATTR_KPARAM_INFO
	.align		4
.L_13:
        /*0038*/ 	.byte	0x04, 0x17
        /*003a*/ 	.short	(.L_15 - .L_14)
.L_14:
        /*003c*/ 	.word	0x00000000
        /*0040*/ 	.short	0x0002
        /*0042*/ 	.short	0x0010
        /*0044*/ 	.byte	0x00, 0xf5, 0x21, 0x00


	//----- nvinfo : EIATTR_KPARAM_INFO
	.align		4
.L_15:
        /*0048*/ 	.byte	0x04, 0x17
        /*004a*/ 	.short	(.L_17 - .L_16)
.L_16:
        /*004c*/ 	.word	0x00000000
        /*0050*/ 	.short	0x0001
        /*0052*/ 	.short	0x0008
        /*0054*/ 	.byte	0x00, 0xf5, 0x21, 0x00


	//----- nvinfo : EIATTR_KPARAM_INFO
	.align		4
.L_17:
        /*0058*/ 	.byte	0x04, 0x17
        /*005a*/ 	.short	(.L_19 - .L_18)
.L_18:
        /*005c*/ 	.word	0x00000000
        /*0060*/ 	.short	0x0000
        /*0062*/ 	.short	0x0000
        /*0064*/ 	.byte	0x00, 0xf5, 0x21, 0x00


	//----- nvinfo : EIATTR_SPARSE_MMA_MASK
	.align		4
.L_19:
        /*0068*/ 	.byte	0x03, 0x50
        /*006a*/ 	.short	0x0000


	//----- nvinfo : EIATTR_MAXREG_COUNT
	.align		4
        /*006c*/ 	.byte	0x03, 0x1b
        /*006e*/ 	.short	0x00ff


	//----- nvinfo : EIATTR_MERCURY_ISA_VERSION
	.align		4
        /*0070*/ 	.byte	0x03, 0x5f
        /*0072*/ 	.short	0x0101


	//----- nvinfo : EIATTR_VRC_CTA_INIT_COUNT
	.align		4
        /*0074*/ 	.byte	0x02, 0x4a
	.zero		1
	.zero		1


	//----- nvinfo : EIATTR_EXIT_INSTR_OFFSETS
	.align		4
        /*0078*/ 	.byte	0x04, 0x1c
        /*007a*/ 	.short	(.L_21 - .L_20)


	//   ....[0]....
.L_20:
        /*007c*/ 	.word	0x000000d0


	//   ....[1]....
        /*0080*/ 	.word	0x000008e0


	//----- nvinfo : EIATTR_CBANK_PARAM_SIZE
	.align		4
.L_21:
        /*0084*/ 	.byte	0x03, 0x19
        /*0086*/ 	.short	0x0024


	//----- nvinfo : EIATTR_PARAM_CBANK
	.align		4
        /*0088*/ 	.byte	0x04, 0x0a
        /*008a*/ 	.short	(.L_23 - .L_22)
	.align		4
.L_22:
        /*008c*/ 	.word	index@(.nv.constant0._Z9MatrixMulPiS_S_iii)
        /*0090*/ 	.short	0x0380
        /*0092*/ 	.short	0x0024


	//----- nvinfo : EIATTR_SW_WAR
	.align		4
.L_23:
        /*0094*/ 	.byte	0x04, 0x36
        /*0096*/ 	.short	(.L_25 - .L_24)
.L_24:
        /*0098*/ 	.word	0x00000008
.L_25:


//--------------------- .nv.callgraph             --------------------------
	.section	.nv.callgraph,"",@"SHT_CUDA_CALLGRAPH"
	.align	4
	.sectionentsize	8
	.align		4
        /*0000*/ 	.word	0x00000000
	.align		4
        /*0004*/ 	.word	0xffffffff
	.align		4
        /*0008*/ 	.word	0x00000000
	.align		4
        /*000c*/ 	.word	0xfffffffe
	.align		4
        /*0010*/ 	.word	0x00000000
	.align		4
        /*0014*/ 	.word	0xfffffffd
	.align		4
        /*0018*/ 	.word	0x00000000
	.align		4
        /*001c*/ 	.word	0xfffffffc


//--------------------- .text._Z9MatrixMulPiS_S_iii --------------------------
	.section	.text._Z9MatrixMulPiS_S_iii,"ax",@progbits
	.align	128
        .global         _Z9MatrixMulPiS_S_iii
        .type           _Z9MatrixMulPiS_S_iii,@function
        .size           _Z9MatrixMulPiS_S_iii,(.L_x_5 - _Z9MatrixMulPiS_S_iii)
        .other          _Z9MatrixMulPiS_S_iii,@"STO_CUDA_ENTRY STV_DEFAULT"
_Z9MatrixMulPiS_S_iii:
.text._Z9MatrixMulPiS_S_iii:
[----:B------:R-:W-:Y:S01]  /*0000*/  LDC R1, c[0x0][0x37c] ;  /* 0x0000df00ff017b82 */ /* 0x000fe20000000800 */
[----:B------:R-:W0:Y:S01]  /*0010*/  S2R R0, SR_TID.X ;  /* 0x0000000000007919 */ /* 0x000e220000002100 */
[----:B------:R-:W1:Y:S06]  /*0020*/  LDCU UR4, c[0x0][0x364] ;  /* 0x00006c80ff0477ac */ /* 0x000e6c0008000800 */
[----:B------:R-:W2:Y:S01]  /*0030*/  LDC R17, c[0x0][0x3a0] ;  /* 0x0000e800ff117b82 */ /* 0x000ea20000000800 */
[----:B------:R-:W0:Y:S01]  /*0040*/  S2R R5, SR_CTAID.X ;  /* 0x0000000000057919 */ /* 0x000e220000002500 */
[----:B------:R-:W0:Y:S01]  /*0050*/  LDCU UR5, c[0x0][0x360] ;  /* 0x00006c00ff0577ac */ /* 0x000e220008000800 */
[----:B------:R-:W1:Y:S01]  /*0060*/  S2R R16, SR_TID.Y ;  /* 0x0000000000107919 */ /* 0x000e620000002200 */
[----:B------:R-:W3:Y:S01]  /*0070*/  LDCU UR6, c[0x0][0x39c] ;  /* 0x00007380ff0677ac */ /* 0x000ee20008000800 */
[----:B------:R-:W1:Y:S01]  /*0080*/  S2R R3, SR_CTAID.Y ;  /* 0x0000000000037919 */ /* 0x000e620000002600 */
[----:B0-----:R-:W-:-:S05]  /*0090*/  IMAD R0, R5, UR5, R0 ;  /* 0x0000000505007c24 */ /* 0x001fca000f8e0200 */
[----:B--2---:R-:W-:Y:S01]  /*00a0*/  ISETP.GE.AND P0, PT, R0, R17, PT ;  /* 0x000000110000720c */ /* 0x004fe20003f06270 */
[----:B-1----:R-:W-:-:S05]  /*00b0*/  IMAD R16, R3, UR4, R16 ;  /* 0x0000000403107c24 */ /* 0x002fca000f8e0210 */
[----:B---3--:R-:W-:-:S13]  /*00c0*/  ISETP.GE.OR P0, PT, R16, UR6, P0 ;  /* 0x0000000610007c0c */ /* 0x008fda0008706670 */
[----:B------:R-:W-:Y:S05]  /*00d0*/  @P0 EXIT ;  /* 0x000000000000094d */ /* 0x000fea0003800000 */
[----:B------:R-:W0:Y:S01]  /*00e0*/  LDC R19, c[0x0][0x398] ;  /* 0x0000e600ff137b82 */ /* 0x000e220000000800 */
[----:B------:R-:W1:Y:S01]  /*00f0*/  LDCU.64 UR4, c[0x0][0x358] ;  /* 0x00006b00ff0477ac */ /* 0x000e620008000a00 */
[----:B------:R-:W-:Y:S01]  /*0100*/  HFMA2 R24, -RZ, RZ, 0, 0 ;  /* 0x00000000ff187431 */ /* 0x000fe200000001ff */
[----:B0-----:R-:W-:-:S13]  /*0110*/  ISETP.GE.AND P0, PT, R19, 0x1, PT ;  /* 0x000000011300780c */ /* 0x001fda0003f06270 */
[----:B-1----:R-:W-:Y:S05]  /*0120*/  @!P0 BRA `(.L_x_0) ;  /* 0x0000000400dc8947 */ /* 0x002fea0003800000 */
[C---:B------:R-:W-:Y:S01]  /*0130*/  ISETP.GE.U32.AND P1, PT, R19.reuse, 0x8, PT ;  /* 0x000000081300780c */ /* 0x040fe20003f26070 */
[----:B------:R-:W-:Y:S01]  /*0140*/  IMAD R20, R16, R19, RZ ;  /* 0x0000001310147224 */ /* 0x000fe200078e02ff */
[----:B------:R-:W-:Y:S02]  /*0150*/  LOP3.LUT R27, R19, 0x7, RZ, 0xc0, !PT ;  /* 0x00000007131b7812 */ /* 0x000fe400078ec0ff */
[----:B------:R-:W-:Y:S02]  /*0160*/  MOV R21, RZ ;  /* 0x000000ff00157202 */ /* 0x000fe40000000f00 */
[----:B------:R-:W-:Y:S02]  /*0170*/  ISETP.NE.AND P0, PT, R27, RZ, PT ;  /* 0x000000ff1b00720c */ /* 0x000fe40003f05270 */
[----:B------:R-:W-:-:S05]  /*0180*/  MOV R24, RZ ;  /* 0x000000ff00187202 */ /* 0x000fca0000000f00 */
[----:B------:R-:W-:Y:S06]  /*0190*/  @!P1 BRA `(.L_x_1) ;  /* 0x0000000000c09947 */ /* 0x000fec0003800000 */
[----:B------:R-:W0:Y:S01]  /*01a0*/  LDC.64 R2, c[0x0][0x380] ;  /* 0x0000e000ff027b82 */ /* 0x000e220000000a00 */
[----:B------:R-:W-:Y:S02]  /*01b0*/  LOP3.LUT R21, R19, 0x7ffffff8, RZ, 0xc0, !PT ;  /* 0x7ffffff813157812 */ /* 0x000fe400078ec0ff */
[----:B------:R-:W-:Y:S02]  /*01c0*/  MOV R24, RZ ;  /* 0x000000ff00187202 */ /* 0x000fe40000000f00 */
[----:B------:R-:W-:Y:S02]  /*01d0*/  MOV R18, R0 ;  /* 0x0000000000127202 */ /* 0x000fe40000000f00 */
[----:B------:R-:W-:Y:S01]  /*01e0*/  IADD3 R22, PT, PT, -R21, RZ, RZ ;  /* 0x000000ff15167210 */ /* 0x000fe20007ffe1ff */
[----:B0-----:R-:W-:-:S03]  /*01f0*/  IMAD.WIDE.U32 R2, R20, 0x4, R2 ;  /* 0x0000000414027825 */ /* 0x001fc600078e0002 */
[----:B------:R-:W-:-:S04]  /*0200*/  IADD3 R4, P1, PT, R2, 0x10, RZ ;  /* 0x0000001002047810 */ /* 0x000fc80007f3e0ff */
[----:B------:R-:W-:-:S09]  /*0210*/  IADD3.X R3, PT, PT, RZ, R3, RZ, P1, !PT ;  /* 0x00000003ff037210 */ /* 0x000fd20000ffe4ff */
.L_x_2:
[----:B------:R-:W0:Y:S01]  /*0220*/  LDC.64 R14, c[0x0][0x388] ;  /* 0x0000e200ff0e7b82 */ /* 0x000e220000000a00 */
[----:B------:R-:W-:-:S05]  /*0230*/  MOV R2, R4 ;  /* 0x0000000400027202 */ /* 0x000fca0000000f00 */
[----:B------:R-:W2:Y:S04]  /*0240*/  LDG.E R25, desc[UR4][R2.64+-0x10] ;  /* 0xfffff00402197981 */ /* 0x000ea8000c1e1900 */
[----:B------:R-:W3:Y:S04]  /*0250*/  LDG.E R23, desc[UR4][R2.64+-0xc] ;  /* 0xfffff40402177981 */ /* 0x000ee8000c1e1900 */
[----:B------:R-:W4:Y:S04]  /*0260*/  LDG.E R29, desc[UR4][R2.64+-0x8] ;  /* 0xfffff804021d7981 */ /* 0x000f28000c1e1900 */
[----:B------:R-:W5:Y:S01]  /*0270*/  LDG.E R28, desc[UR4][R2.64+-0x4] ;  /* 0xfffffc04021c7981 */ /* 0x000f62000c1e1900 */
[----:B0-----:R-:W-:-:S05]  /*0280*/  IMAD.WIDE R14, R18, 0x4, R14 ;  /* 0x00000004120e7825 */ /* 0x001fca00078e020e */
[----:B------:R0:W2:Y:S01]  /*0290*/  LDG.E R26, desc[UR4][R14.64] ;  /* 0x000000040e1a7981 */ /* 0x0000a2000c1e1900 */
[----:B------:R-:W-:-:S04]  /*02a0*/  IMAD.WIDE R12, R17, 0x4, R14 ;  /* 0x00000004110c7825 */ /* 0x000fc800078e020e */
[C---:B------:R-:W-:Y:S02]  /*02b0*/  IMAD.WIDE R4, R17.reuse, 0x4, R12 ;  /* 0x0000000411047825 */ /* 0x040fe400078e020c */
[----:B------:R-:W3:Y:S02]  /*02c0*/  LDG.E R12, desc[UR4][R12.64] ;  /* 0x000000040c0c7981 */ /* 0x000ee4000c1e1900 */
[C---:B------:R-:W-:Y:S02]  /*02d0*/  IMAD.WIDE R8, R17.reuse, 0x4, R4 ;  /* 0x0000000411087825 */ /* 0x040fe400078e0204 */
[----:B------:R-:W4:Y:S02]  /*02e0*/  LDG.E R4, desc[UR4][R4.64] ;  /* 0x0000000404047981 */ /* 0x000f24000c1e1900 */
[C---:B------:R-:W-:Y:S02]  /*02f0*/  IMAD.WIDE R6, R17.reuse, 0x4, R8 ;  /* 0x0000000411067825 */ /* 0x040fe400078e0208 */
[----:B------:R-:W5:Y:S02]  /*0300*/  LDG.E R8, desc[UR4][R8.64] ;  /* 0x0000000408087981 */ /* 0x000f64000c1e1900 */
[----:B------:R-:W-:-:S02]  /*0310*/  IMAD.WIDE R10, R17, 0x4, R6 ;  /* 0x00000004110a7825 */ /* 0x000fc400078e0206 */
[----:B------:R-:W5:Y:S04]  /*0320*/  LDG.E R5, desc[UR4][R2.64] ;  /* 0x0000000402057981 */ /* 0x000f68000c1e1900 */
[----:B------:R-:W5:Y:S01]  /*0330*/  LDG.E R6, desc[UR4][R6.64] ;  /* 0x0000000406067981 */ /* 0x000f62000c1e1900 */
[----:B0-----:R-:W-:-:S03]  /*0340*/  IMAD.WIDE R14, R17, 0x4, R10 ;  /* 0x00000004110e7825 */ /* 0x001fc600078e020a */
[----:B------:R-:W5:Y:S04]  /*0350*/  LDG.E R10, desc[UR4][R10.64] ;  /* 0x000000040a0a7981 */ /* 0x000f68000c1e1900 */
[----:B------:R-:W5:Y:S04]  /*0360*/  LDG.E R13, desc[UR4][R14.64] ;  /* 0x000000040e0d7981 */ /* 0x000f68000c1e1900 */
[----:B------:R-:W5:Y:S04]  /*0370*/  LDG.E R7, desc[UR4][R2.64+0x4] ;  /* 0x0000040402077981 */ /* 0x000f68000c1e1900 */
[----:B------:R-:W5:Y:S01]  /*0380*/  LDG.E R9, desc[UR4][R2.64+0xc] ;  /* 0x00000c0402097981 */ /* 0x000f62000c1e1900 */
[----:B--2---:R-:W-:-:S02]  /*0390*/  IMAD R26, R25, R26, R24 ;  /* 0x0000001a191a7224 */ /* 0x004fc400078e0218 */
[----:B------:R-:W-:Y:S02]  /*03a0*/  IMAD.WIDE R24, R17, 0x4, R14 ;  /* 0x0000000411187825 */ /* 0x000fe400078e020e */
[----:B------:R0:W2:Y:S04]  /*03b0*/  LDG.E R14, desc[UR4][R2.64+0x8] ;  /* 0x00000804020e7981 */ /* 0x0000a8000c1e1900 */
[----:B------:R-:W2:Y:S01]  /*03c0*/  LDG.E R24, desc[UR4][R24.64] ;  /* 0x0000000418187981 */ /* 0x000ea2000c1e1900 */
[----:B---3--:R-:W-:Y:S01]  /*03d0*/  IMAD R12, R23, R12, R26 ;  /* 0x0000000c170c7224 */ /* 0x008fe200078e021a */
[----:B------:R-:W-:-:S03]  /*03e0*/  IADD3 R22, PT, PT, R22, 0x8, RZ ;  /* 0x0000000816167810 */ /* 0x000fc60007ffe0ff */
[----:B----4-:R-:W-:Y:S01]  /*03f0*/  IMAD R29, R29, R4, R12 ;  /* 0x000000041d1d7224 */ /* 0x010fe200078e020c */
[----:B------:R-:W-:-:S03]  /*0400*/  ISETP.NE.AND P1, PT, R22, RZ, PT ;  /* 0x000000ff1600720c */ /* 0x000fc60003f25270 */
[----:B-----5:R-:W-:Y:S01]  /*0410*/  IMAD R8, R28, R8, R29 ;  /* 0x000000081c087224 */ /* 0x020fe200078e021d */
[----:B------:R-:W-:-:S03]  /*0420*/  IADD3 R4, P2, PT, R2, 0x20, RZ ;  /* 0x0000002002047810 */ /* 0x000fc60007f5e0ff */
[----:B------:R-:W-:Y:S01]  /*0430*/  IMAD R5, R5, R6, R8 ;  /* 0x0000000605057224 */ /* 0x000fe200078e0208 */
[----:B0-----:R-:W-:Y:S02]  /*0440*/  IADD3.X R3, PT, PT, RZ, R3, RZ, P2, !PT ;  /* 0x00000003ff037210 */ /* 0x001fe400017fe4ff */
[----:B------:R-:W-:Y:S01]  /*0450*/  LEA R18, R17, R18, 0x3 ;  /* 0x0000001211127211 */ /* 0x000fe200078e18ff */
[----:B------:R-:W-:-:S04]  /*0460*/  IMAD R5, R7, R10, R5 ;  /* 0x0000000a07057224 */ /* 0x000fc800078e0205 */
[----:B--2---:R-:W-:-:S04]  /*0470*/  IMAD R5, R14, R13, R5 ;  /* 0x0000000d0e057224 */ /* 0x004fc800078e0205 */
[----:B------:R-:W-:Y:S01]  /*0480*/  IMAD R24, R9, R24, R5 ;  /* 0x0000001809187224 */ /* 0x000fe200078e0205 */
[----:B------:R-:W-:Y:S06]  /*0490*/  @P1 BRA `(.L_x_2) ;  /* 0xfffffffc00601947 */ /* 0x000fec000383ffff */
.L_x_1:
[----:B------:R-:W-:Y:S05]  /*04a0*/  @!P0 BRA `(.L_x_0) ;  /* 0x0000000000fc8947 */ /* 0x000fea0003800000 */
[----:B------:R-:W-:Y:S02]  /*04b0*/  ISETP.GE.U32.AND P1, PT, R27, 0x4, PT ;  /* 0x000000041b00780c */ /* 0x000fe40003f26070 */
[----:B------:R-:W-:-:S04]  /*04c0*/  LOP3.LUT R14, R19, 0x3, RZ, 0xc0, !PT ;  /* 0x00000003130e7812 */ /* 0x000fc800078ec0ff */
[----:B------:R-:W-:-:S07]  /*04d0*/  ISETP.NE.AND P0, PT, R14, RZ, PT ;  /* 0x000000ff0e00720c */ /* 0x000fce0003f05270 */
[----:B------:R-:W-:Y:S06]  /*04e0*/  @!P1 BRA `(.L_x_3) ;  /* 0x00000000006c9947 */ /* 0x000fec0003800000 */
[----:B------:R-:W0:Y:S01]  /*04f0*/  LDC.64 R4, c[0x0][0x388] ;  /* 0x0000e200ff047b82 */ /* 0x000e220000000a00 */
[----:B------:R-:W1:Y:S01]  /*0500*/  LDCU.64 UR6, c[0x0][0x380] ;  /* 0x00007000ff0677ac */ /* 0x000e620008000a00 */
[----:B------:R-:W-:Y:S01]  /*0510*/  IMAD R7, R21, R17, R0 ;  /* 0x0000001115077224 */ /* 0x000fe200078e0200 */
[CC--:B------:R-:W-:Y:S02]  /*0520*/  IADD3 R3, PT, PT, R20.reuse, R21.reuse, RZ ;  /* 0x0000001514037210 */ /* 0x0c0fe40007ffe0ff */
[----:B------:R-:W-:-:S03]  /*0530*/  IADD3 R8, P1, PT, R20, R21, RZ ;  /* 0x0000001514087210 */ /* 0x000fc60007f3e0ff */
[----:B------:R-:W2:Y:S01]  /*0540*/  LDC.64 R12, c[0x0][0x380] ;  /* 0x0000e000ff0c7b82 */ /* 0x000ea20000000a00 */
[----:B0-----:R-:W-:-:S04]  /*0550*/  IMAD.WIDE R4, R7, 0x4, R4 ;  /* 0x0000000407047825 */ /* 0x001fc800078e0204 */
[----:B------:R-:W-:Y:S02]  /*0560*/  IMAD.WIDE R6, R17, 0x4, R4 ;  /* 0x0000000411067825 */ /* 0x000fe400078e0204 */
[----:B------:R-:W3:Y:S02]  /*0570*/  LDG.E R4, desc[UR4][R4.64] ;  /* 0x0000000404047981 */ /* 0x000ee4000c1e1900 */
[----:B--2---:R-:W-:Y:S01]  /*0580*/  IMAD.WIDE.U32 R12, R3, 0x4, R12 ;  /* 0x00000004030c7825 */ /* 0x004fe200078e000c */
[----:B------:R-:W-:Y:S02]  /*0590*/  IADD3.X R3, PT, PT, RZ, RZ, RZ, P1, !PT ;  /* 0x000000ffff037210 */ /* 0x000fe40000ffe4ff */
[----:B-1----:R-:W-:-:S03]  /*05a0*/  LEA R2, P1, R8, UR6, 0x2 ;  /* 0x0000000608027c11 */ /* 0x002fc6000f8210ff */
[----:B------:R-:W3:Y:S01]  /*05b0*/  LDG.E R13, desc[UR4][R12.64] ;  /* 0x000000040c0d7981 */ /* 0x000ee2000c1e1900 */
[----:B------:R-:W-:Y:S01]  /*05c0*/  LEA.HI.X R3, R8, UR7, R3, 0x2, P1 ;  /* 0x0000000708037c11 */ /* 0x000fe200088f1403 */
[C---:B------:R-:W-:Y:S02]  /*05d0*/  IMAD.WIDE R8, R17.reuse, 0x4, R6 ;  /* 0x0000000411087825 */ /* 0x040fe400078e0206 */
[----:B------:R-:W2:Y:S04]  /*05e0*/  LDG.E R6, desc[UR4][R6.64] ;  /* 0x0000000406067981 */ /* 0x000ea8000c1e1900 */
[----:B------:R-:W2:Y:S01]  /*05f0*/  LDG.E R15, desc[UR4][R2.64+0x4] ;  /* 0x00000404020f7981 */ /* 0x000ea2000c1e1900 */
[----:B------:R-:W-:-:S03]  /*0600*/  IMAD.WIDE R10, R17, 0x4, R8 ;  /* 0x00000004110a7825 */ /* 0x000fc600078e0208 */
[----:B------:R-:W4:Y:S04]  /*0610*/  LDG.E R22, desc[UR4][R8.64] ;  /* 0x0000000408167981 */ /* 0x000f28000c1e1900 */
[----:B------:R-:W4:Y:S04]  /*0620*/  LDG.E R18, desc[UR4][R2.64+0x8] ;  /* 0x0000080402127981 */ /* 0x000f28000c1e1900 */
[----:B------:R-:W5:Y:S04]  /*0630*/  LDG.E R26, desc[UR4][R2.64+0xc] ;  /* 0x00000c04021a7981 */ /* 0x000f68000c1e1900 */
[----:B------:R-:W5:Y:S01]  /*0640*/  LDG.E R10, desc[UR4][R10.64] ;  /* 0x000000040a0a7981 */ /* 0x000f62000c1e1900 */
[----:B------:R-:W-:Y:S01]  /*0650*/  IADD3 R21, PT, PT, R21, 0x4, RZ ;  /* 0x0000000415157810 */ /* 0x000fe20007ffe0ff */
[----:B---3--:R-:W-:-:S04]  /*0660*/  IMAD R24, R13, R4, R24 ;  /* 0x000000040d187224 */ /* 0x008fc800078e0218 */
[----:B--2---:R-:W-:-:S04]  /*0670*/  IMAD R15, R15, R6, R24 ;  /* 0x000000060f0f7224 */ /* 0x004fc800078e0218 */
[----:B----4-:R-:W-:-:S04]  /*0680*/  IMAD R15, R18, R22, R15 ;  /* 0x00000016120f7224 */ /* 0x010fc800078e020f */
[----:B-----5:R-:W-:-:S07]  /*0690*/  IMAD R24, R26, R10, R15 ;  /* 0x0000000a1a187224 */ /* 0x020fce00078e020f */
.L_x_3:
[----:B------:R-:W-:Y:S05]  /*06a0*/  @!P0 BRA `(.L_x_0) ;  /* 0x00000000007c8947 */ /* 0x000fea0003800000 */
[----:B------:R-:W-:Y:S01]  /*06b0*/  ISETP.NE.AND P1, PT, R14, 0x1, PT ;  /* 0x000000010e00780c */ /* 0x000fe20003f25270 */
[----:B------:R-:W0:Y:S01]  /*06c0*/  LDC.64 R10, c[0x0][0x380] ;  /* 0x0000e000ff0a7b82 */ /* 0x000e220000000a00 */
[----:B------:R-:W-:-:S04]  /*06d0*/  LOP3.LUT R19, R19, 0x1, RZ, 0xc0, !PT ;  /* 0x0000000113137812 */ /* 0x000fc800078ec0ff */
[----:B------:R-:W-:-:S03]  /*06e0*/  ISETP.NE.U32.AND P0, PT, R19, 0x1, PT ;  /* 0x000000011300780c */ /* 0x000fc60003f05070 */
[----:B------:R-:W1:Y:S04]  /*06f0*/  LDC.64 R8, c[0x0][0x388] ;  /* 0x0000e200ff087b82 */ /* 0x000e680000000a00 */
[CC--:B------:R-:W-:Y:S02]  /*0700*/  @P1 IADD3 R13, PT, PT, R20.reuse, R21.reuse, RZ ;  /* 0x00000015140d1210 */ /* 0x0c0fe40007ffe0ff */
[----:B------:R-:W-:Y:S02]  /*0710*/  @P1 IADD3 R12, P2, PT, R20, R21, RZ ;  /* 0x00000015140c1210 */ /* 0x000fe40007f5e0ff */
[----:B------:R-:W2:Y:S02]  /*0720*/  @P1 LDC.64 R2, c[0x0][0x380] ;  /* 0x0000e000ff021b82 */ /* 0x000ea40000000a00 */
[----:B------:R-:W-:-:S06]  /*0730*/  @P1 IADD3.X R14, PT, PT, RZ, RZ, RZ, P2, !PT ;  /* 0x000000ffff0e1210 */ /* 0x000fcc00017fe4ff */
[----:B------:R-:W3:Y:S01]  /*0740*/  LDC.64 R4, c[0x0][0x380] ;  /* 0x0000e000ff047b82 */ /* 0x000ee20000000a00 */
[----:B0-----:R-:W-:-:S04]  /*0750*/  @P1 IMAD.WIDE.U32 R10, R13, 0x4, R10 ;  /* 0x000000040d0a1825 */ /* 0x001fc800078e000a */
[C---:B------:R-:W-:Y:S01]  /*0760*/  @P1 IMAD R13, R21.reuse, R17, R0 ;  /* 0x00000011150d1224 */ /* 0x040fe200078e0200 */
[----:B------:R-:W-:Y:S01]  /*0770*/  @P1 IADD3 R21, PT, PT, R21, 0x2, RZ ;  /* 0x0000000215151810 */ /* 0x000fe20007ffe0ff */
[----:B------:R-:W4:Y:S01]  /*0780*/  @P1 LDG.E R11, desc[UR4][R10.64] ;  /* 0x000000040a0b1981 */ /* 0x000f22000c1e1900 */
[----:B------:R-:W0:Y:S01]  /*0790*/  LDC.64 R6, c[0x0][0x388] ;  /* 0x0000e200ff067b82 */ /* 0x000e220000000a00 */
[----:B-1----:R-:W-:Y:S01]  /*07a0*/  @P1 IMAD.WIDE R8, R13, 0x4, R8 ;  /* 0x000000040d081825 */ /* 0x002fe200078e0208 */
[----:B------:R-:W-:Y:S02]  /*07b0*/  @!P0 IADD3 R15, PT, PT, R20, R21, RZ ;  /* 0x00000015140f8210 */ /* 0x000fe40007ffe0ff */
[----:B--2---:R-:W-:Y:S01]  /*07c0*/  @P1 LEA R2, P2, R12, R2, 0x2 ;  /* 0x000000020c021211 */ /* 0x004fe200078410ff */
[----:B------:R-:W-:-:S03]  /*07d0*/  @!P0 IMAD R21, R21, R17, R0 ;  /* 0x0000001115158224 */ /* 0x000fc600078e0200 */
[----:B------:R-:W-:Y:S01]  /*07e0*/  @P1 LEA.HI.X R3, R12, R3, R14, 0x2, P2 ;  /* 0x000000030c031211 */ /* 0x000fe200010f140e */
[----:B------:R-:W-:Y:S01]  /*07f0*/  @P1 IMAD.WIDE R12, R17, 0x4, R8 ;  /* 0x00000004110c1825 */ /* 0x000fe200078e0208 */
[----:B------:R-:W4:Y:S03]  /*0800*/  @P1 LDG.E R14, desc[UR4][R8.64] ;  /* 0x00000004080e1981 */ /* 0x000f26000c1e1900 */
[----:B---3--:R-:W-:Y:S01]  /*0810*/  @!P0 IMAD.WIDE.U32 R4, R15, 0x4, R4 ;  /* 0x000000040f048825 */ /* 0x008fe200078e0004 */
[----:B------:R-:W2:Y:S04]  /*0820*/  @P1 LDG.E R2, desc[UR4][R2.64+0x4] ;  /* 0x0000040402021981 */ /* 0x000ea8000c1e1900 */
[----:B------:R-:W2:Y:S01]  /*0830*/  @P1 LDG.E R12, desc[UR4][R12.64] ;  /* 0x000000040c0c1981 */ /* 0x000ea2000c1e1900 */
[----:B0-----:R-:W-:-:S03]  /*0840*/  @!P0 IMAD.WIDE R6, R21, 0x4, R6 ;  /* 0x0000000415068825 */ /* 0x001fc600078e0206 */
[----:B------:R-:W3:Y:S04]  /*0850*/  @!P0 LDG.E R5, desc[UR4][R4.64] ;  /* 0x0000000404058981 */ /* 0x000ee8000c1e1900 */
[----:B------:R-:W3:Y:S01]  /*0860*/  @!P0 LDG.E R6, desc[UR4][R6.64] ;  /* 0x0000000406068981 */ /* 0x000ee2000c1e1900 */
[----:B----4-:R-:W-:-:S04]  /*0870*/  @P1 IMAD R11, R11, R14, R24 ;  /* 0x0000000e0b0b1224 */ /* 0x010fc800078e0218 */
[----:B--2---:R-:W-:-:S04]  /*0880*/  @P1 IMAD R24, R2, R12, R11 ;  /* 0x0000000c02181224 */ /* 0x004fc800078e020b */
[----:B---3--:R-:W-:-:S07]  /*0890*/  @!P0 IMAD R24, R5, R6, R24 ;  /* 0x0000000605188224 */ /* 0x008fce00078e0218 */
.L_x_0:
[----:B------:R-:W0:Y:S01]  /*08a0*/  LDC.64 R2, c[0x0][0x390] ;  /* 0x0000e400ff027b82 */ /* 0x000e220000000a00 */
[----:B------:R-:W-:-:S04]  /*08b0*/  IMAD R17, R16, R17, R0 ;  /* 0x0000001110117224 */ /* 0x000fc800078e0200 */
[----:B0-----:R-:W-:-:S05]  /*08c0*/  IMAD.WIDE R2, R17, 0x4, R2 ;  /* 0x0000000411027825 */ /* 0x001fca00078e0202 */
[----:B------:R-:W-:Y:S01]  /*08d0*/  STG.E desc[UR4][R2.64], R24 ;  /* 0x0000001802007986 */ /* 0x000fe2000c101904 */
[----:B------:R-:W-:Y:S05]  /*08e0*/  EXIT ;  /* 0x000000000000794d */ /* 0x000fea0003800000 */
.L_x_4:
[----:B------:R-:W-:-:S00]  /*08f0*/  BRA `(.L_x_4) ;  /* 0xfffffffc00fc7947 */ /* 0x000fc0000383ffff */
[----:B------:R-:W-:-:S00]  /*0900*/  NOP ;  /* 0x0000000000007918 */ /* 0x000fc00000000000 */
[----:B------:R-:W-:-:S00]  /*0910*/  NOP ;  /* 0x0000000000007918 */ /* 0x000fc00000000000 */
[----:B------:R-:W-:-:S00]  /*0920*/  NOP ;  /* 0x0000000000007918 */ /* 0x000fc00000000000 */
[----:B------:R-:W-:-:S00]  /*0930*/  NOP ;  /* 0x0000000000007918 */ /* 0x000fc00000000000 */
[----:B------:R-:W-:-:S00]  /*0940*/  NOP ;  /* 0x0000000000007918 */ /* 0x000fc00000000000 */
[----:B------:R-:W-:-:S00]  /*0950*/  NOP ;  /* 0x0000000000007918 */ /* 0x000fc00000000000 */
[----:B------:R-:W-:-:S00]  /*0960*/  NOP ;  /* 0x0000000000007918 */ /* 0x000fc00000000000 */
[----:B------:R-:W-:-:S00]  /*0970*/  NOP ;  /* 0x0000000000007918 */ /* 0x000fc00000000000 */
.L_x_5:


//--------------------- .nv.shared.reserved.0     --------------------------
	.section	.nv.shared.reserved.0,"aw",@nobits
	.weak		__nv_reservedSMEM_offset_0_alias
	.size		__nv_reservedSMEM_offset_0_alias, 0, 64
	.other		__nv_reservedSMEM_offset_0_alias,@"STO_CUDA_RESERVED_SHARED STV_DEFAULT"
__nv_reservedSMEM_offset_0_alias:
	.zero		0
	.zero		64


//--------------------- .nv.constant0._Z9MatrixMulPiS_S_iii --------------------------
	.section	.nv.constant0._Z9MatrixMulPiS_S_iii,"a",@progbits
	.sectionflags	@""
	.align	4
.nv.constant0._Z9MatrixMulPiS_S_iii:
	.zero		932


//--------------------- SYMBOLS --------------------------

	.type		.nv.reservedSmem.offset0,@object
	.size		.nv.reservedSmem.offset0,0x4
